	.headerflags	@"EF_CUDA_TEXMODE_UNIFIED EF_CUDA_64BIT_ADDRESS EF_CUDA_ACCELERATORS EF_CUDA_SM90 EF_CUDA_VIRTUAL_SM(EF_CUDA_SM90)"
	.elftype	@"ET_EXEC"


//--------------------- .nv.info                  --------------------------
	.section	.nv.info,"",@"SHT_CUDA_INFO"
	.align	4


	//----- nvinfo : EIATTR_REGCOUNT
	.align		4
        /*0000*/ 	.byte	0x04, 0x2f
        /*0002*/ 	.short	(.L_1 - .L_0)
	.align		4
.L_0:
        /*0004*/ 	.word	index@(triton_poi_fused_convolution_1)
        /*0008*/ 	.word	0x0000000c


	//----- nvinfo : EIATTR_MIN_STACK_SIZE
	.align		4
.L_1:
        /*000c*/ 	.byte	0x04, 0x12
        /*000e*/ 	.short	(.L_3 - .L_2)
	.align		4
.L_2:
        /*0010*/ 	.word	index@(triton_poi_fused_convolution_1)
        /*0014*/ 	.word	0x00000000


	//----- nvinfo : EIATTR_FRAME_SIZE
	.align		4
.L_3:
        /*0018*/ 	.byte	0x04, 0x11
        /*001a*/ 	.short	(.L_5 - .L_4)
	.align		4
.L_4:
        /*001c*/ 	.word	index@(triton_poi_fused_convolution_1)
        /*0020*/ 	.word	0x00000000


	//----- nvinfo : EIATTR_MIN_STACK_SIZE
	.align		4
.L_5:
        /*0024*/ 	.byte	0x04, 0x12
        /*0026*/ 	.short	(.L_7 - .L_6)
	.align		4
.L_6:
        /*0028*/ 	.word	index@(triton_poi_fused_convolution_1)
        /*002c*/ 	.word	0x00000000
.L_7:


//--------------------- .nv.info.triton_poi_fused_convolution_1 --------------------------
	.section	.nv.info.triton_poi_fused_convolution_1,"",@"SHT_CUDA_INFO"
	.sectionflags	@""
	.align	4


	//----- nvinfo : EIATTR_CUDA_API_VERSION
	.align		4
        /*0000*/ 	.byte	0x04, 0x37
        /*0002*/ 	.short	(.L_9 - .L_8)
.L_8:
        /*0004*/ 	.word	0x0000007c


	//----- nvinfo : EIATTR_KPARAM_INFO
	.align		4
.L_9:
        /*0008*/ 	.byte	0x04, 0x17
        /*000a*/ 	.short	(.L_11 - .L_10)
.L_10:
        /*000c*/ 	.word	0x00000000
        /*0010*/ 	.short	0x0002
        /*0012*/ 	.short	0x0010
        /*0014*/ 	.byte	0x00, 0xf0, 0x11, 0x00


	//----- nvinfo : EIATTR_KPARAM_INFO
	.align		4
.L_11:
        /*0018*/ 	.byte	0x04, 0x17
        /*001a*/ 	.short	(.L_13 - .L_12)
.L_12:
        /*001c*/ 	.word	0x00000000
        /*0020*/ 	.short	0x0001
        /*0022*/ 	.short	0x0008
        /*0024*/ 	.byte	0x00, 0xf4, 0x21, 0x00


	//----- nvinfo : EIATTR_KPARAM_INFO
	.align		4
.L_13:
        /*0028*/ 	.byte	0x04, 0x17
        /*002a*/ 	.short	(.L_15 - .L_14)
.L_14:
        /*002c*/ 	.word	0x00000000
        /*0030*/ 	.short	0x0000
        /*0032*/ 	.short	0x0000
        /*0034*/ 	.byte	0x00, 0xf4, 0x21, 0x00


	//----- nvinfo : EIATTR_SPARSE_MMA_MASK
	.align		4
.L_15:
        /*0038*/ 	.byte	0x03, 0x50
        /*003a*/ 	.short	0x0000


	//----- nvinfo : EIATTR_MAXREG_COUNT
	.align		4
        /*003c*/ 	.byte	0x03, 0x1b
        /*003e*/ 	.short	0x00ff


	//----- nvinfo : EIATTR_EXIT_INSTR_OFFSETS
	.align		4
        /*0040*/ 	.byte	0x04, 0x1c
        /*0042*/ 	.short	(.L_17 - .L_16)


	//   ....[0]....
.L_16:
        /*0044*/ 	.word	0x00000160


	//   ....[1]....
        /*0048*/ 	.word	0x00000180


	//----- nvinfo : EIATTR_REQNTID
	.align		4
.L_17:
        /*004c*/ 	.byte	0x04, 0x10
        /*004e*/ 	.short	(.L_19 - .L_18)
.L_18:
        /*0050*/ 	.word	0x00000080
        /*0054*/ 	.word	0x00000001
        /*0058*/ 	.word	0x00000001


	//----- nvinfo : EIATTR_CBANK_PARAM_SIZE
	.align		4
.L_19:
        /*005c*/ 	.byte	0x03, 0x19
        /*005e*/ 	.short	0x0014


	//----- nvinfo : EIATTR_PARAM_CBANK
	.align		4
        /*0060*/ 	.byte	0x04, 0x0a
        /*0062*/ 	.short	(.L_21 - .L_20)
	.align		4
.L_20:
        /*0064*/ 	.word	index@(.nv.constant0.triton_poi_fused_convolution_1)
        /*0068*/ 	.short	0x0210
        /*006a*/ 	.short	0x0014


	//----- nvinfo : EIATTR_SW_WAR
	.align		4
.L_21:
        /*006c*/ 	.byte	0x04, 0x36
        /*006e*/ 	.short	(.L_23 - .L_22)
.L_22:
        /*0070*/ 	.word	0x00000008
.L_23:


//--------------------- .nv.callgraph             --------------------------
	.section	.nv.callgraph,"",@"SHT_CUDA_CALLGRAPH"
	.align	4
	.sectionentsize	8
	.align		4
        /*0000*/ 	.word	0x00000000
	.align		4
        /*0004*/ 	.word	0xffffffff
	.align		4
        /*0008*/ 	.word	0x00000000
	.align		4
        /*000c*/ 	.word	0xfffffffe
	.align		4
        /*0010*/ 	.word	0x00000000
	.align		4
        /*0014*/ 	.word	0xfffffffd
	.align		4
        /*0018*/ 	.word	0x00000000
	.align		4
        /*001c*/ 	.word	0xfffffffc


//--------------------- .text.triton_poi_fused_convolution_1 --------------------------
	.section	.text.triton_poi_fused_convolution_1,"ax",@progbits
	.align	128
        .global         triton_poi_fused_convolution_1
        .type           triton_poi_fused_convolution_1,@function
        .size           triton_poi_fused_convolution_1,(.L_x_1 - triton_poi_fused_convolution_1)
        .other          triton_poi_fused_convolution_1,@"STO_CUDA_ENTRY STV_DEFAULT"
triton_poi_fused_convolution_1:
.text.triton_poi_fused_convolution_1:
[----:B------:R-:W0:Y:S02]  /*0000*/  LDC R1, c[0x0][0x28] ;  /* 0x00000a00ff017b82 */ /* 0x000e240000000800 */
[----:B------:R-:W1:Y:S01]  /*0010*/  S2R R0, SR_TID.X ;  /* 0x0000000000007919 */ /* 0x000e620000002100 */
[----:B------:R-:W2:Y:S01]  /*0020*/  LDC.64 R2, c[0x0][0x210] ;  /* 0x00008400ff027b82 */ /* 0x000ea20000000a00 */
[----:B------:R-:W-:Y:S01]  /*0030*/  ULDC.64 UR4, c[0x0][0x208] ;  /* 0x0000820000047ab9 */ /* 0x000fe20000000a00 */
[----:B------:R-:W3:Y:S06]  /*0040*/  S2R R7, SR_CTAID.X ;  /* 0x0000000000077919 */ /* 0x000eec0000002500 */
[----:B------:R-:W4:Y:S01]  /*0050*/  LDC.64 R4, c[0x0][0x218] ;  /* 0x00008600ff047b82 */ /* 0x000f220000000a00 */
[----:B-1----:R-:W-:-:S05]  /*0060*/  LOP3.LUT R0, R0, 0x7f, RZ, 0xc0, !PT ;  /* 0x0000007f00007812 */ /* 0x002fca00078ec0ff */
[----:B---3--:R-:W-:-:S04]  /*0070*/  IMAD R7, R7, 0x80, R0 ;  /* 0x0000008007077824 */ /* 0x008fc800078e0200 */
[C---:B------:R-:W-:Y:S01]  /*0080*/  IMAD.HI R0, R7.reuse, 0x66666667, RZ ;  /* 0x6666666707007827 */ /* 0x040fe200078e02ff */
[----:B------:R-:W-:-:S03]  /*0090*/  ISETP.GE.AND P0, PT, R7, 0x140, PT ;  /* 0x000001400700780c */ /* 0x000fc60003f06270 */
[----:B--2---:R-:W-:Y:S01]  /*00a0*/  IMAD.WIDE R2, R7, 0x4, R2 ;  /* 0x0000000407027825 */ /* 0x004fe200078e0202 */
[----:B------:R-:W-:-:S03]  /*00b0*/  SHF.R.U32.HI R9, RZ, 0x1f, R0 ;  /* 0x0000001fff097819 */ /* 0x000fc60000011600 */
[----:B------:R-:W-:Y:S01]  /*00c0*/  IMAD.MOV.U32 R7, RZ, RZ, RZ ;  /* 0x000000ffff077224 */ /* 0x000fe200078e00ff */
[----:B------:R-:W-:-:S04]  /*00d0*/  LEA.HI.SX32 R9, R0, R9, 0x1d ;  /* 0x0000000900097211 */ /* 0x000fc800078feaff */
[----:B------:R-:W-:-:S04]  /*00e0*/  LEA.HI R0, R9, R9, RZ, 0x2 ;  /* 0x0000000909007211 */ /* 0x000fc800078f10ff */
[----:B------:R-:W-:-:S05]  /*00f0*/  LOP3.LUT R0, R0, 0xfffffffc, RZ, 0xc0, !PT ;  /* 0xfffffffc00007812 */ /* 0x000fca00078ec0ff */
[----:B------:R-:W-:Y:S01]  /*0100*/  IMAD.IADD R9, R9, 0x1, -R0 ;  /* 0x0000000109097824 */ /* 0x000fe200078e0a00 */
[----:B------:R-:W-:-:S03]  /*0110*/  HFMA2.MMA R0, -RZ, RZ, 0, 0 ;  /* 0x00000000ff007435 */ /* 0x000fc600000001ff */
[----:B----4-:R-:W-:-:S05]  /*0120*/  IMAD.WIDE R4, R9, 0x4, R4 ;  /* 0x0000000409047825 */ /* 0x010fca00078e0204 */
[----:B------:R-:W2:Y:S04]  /*0130*/  @!P0 LDG.E.EL R7, desc[UR4][R4.64] ;  /* 0x0000000404078981 */ /* 0x000ea8000c2e1900 */
[----:B------:R-:W2:Y:S02]  /*0140*/  @!P0 LDG.E R0, desc[UR4][R2.64] ;  /* 0x0000000402008981 */ /* 0x000ea4000c1e1900 */
[----:B--2---:R-:W-:Y:S01]  /*0150*/  FADD R7, R7, R0 ;  /* 0x0000000007077221 */ /* 0x004fe20000000000 */
[----:B------:R-:W-:Y:S06]  /*0160*/  @P0 EXIT ;  /* 0x000000000000094d */ /* 0x000fec0003800000 */
[----:B------:R-:W-:Y:S01]  /*0170*/  STG.E desc[UR4][R2.64], R7 ;  /* 0x0000000702007986 */ /* 0x000fe2000c101904 */
[----:B------:R-:W-:Y:S05]  /*0180*/  EXIT ;  /* 0x000000000000794d */ /* 0x000fea0003800000 */
.L_x_0:
[----:B------:R-:W-:-:S00]  /*0190*/  BRA `(.L_x_0) ;  /* 0xfffffffc00fc7947 */ /* 0x000fc0000383ffff */
[----:B------:R-:W-:-:S00]  /*01a0*/  NOP ;  /* 0x0000000000007918 */ /* 0x000fc00000000000 */
        /* <DEDUP_REMOVED lines=13> */
.L_x_1:


//--------------------- .nv.constant0.triton_poi_fused_convolution_1 --------------------------
	.section	.nv.constant0.triton_poi_fused_convolution_1,"a",@progbits
	.sectionflags	@""
	.align	4
.nv.constant0.triton_poi_fused_convolution_1:
	.zero		548
